//
// Generated by NVIDIA NVVM Compiler
//
// Compiler Build ID: CL-36424714
// Cuda compilation tools, release 13.0, V13.0.88
// Based on NVVM 20.0.0
//

.version 9.0
.target sm_100
.address_size 64

	// .globl	_Z3bmmPfS_S_

.visible .entry _Z3bmmPfS_S_(
	.param .u64 .ptr .align 1 _Z3bmmPfS_S__param_0,
	.param .u64 .ptr .align 1 _Z3bmmPfS_S__param_1,
	.param .u64 .ptr .align 1 _Z3bmmPfS_S__param_2
)
{
	.reg .pred 	%p<7>;
	.reg .b32 	%r<89>;
	.reg .b32 	%f<52>;
	.reg .b64 	%rd<45>;

	ld.param.u64 	%rd4, [_Z3bmmPfS_S__param_0];
	ld.param.u64 	%rd5, [_Z3bmmPfS_S__param_1];
	cvta.to.global.u64 	%rd1, %rd5;
	cvta.to.global.u64 	%rd6, %rd4;
	mov.u32 	%r59, %ctaid.x;
	mov.u32 	%r60, %ntid.x;
	mov.u32 	%r61, %tid.x;
	mad.lo.s32 	%r62, %r59, %r60, %r61;
	mov.u32 	%r63, %ctaid.y;
	mov.u32 	%r64, %ntid.y;
	mov.u32 	%r65, %tid.y;
	mad.lo.s32 	%r66, %r63, %r64, %r65;
	setp.lt.s32 	%p2, %r62, 256;
	setp.lt.u32 	%p3, %r66, 256;
	and.pred  	%p1, %p2, %p3;
	shl.b32 	%r2, %r62, 8;
	add.s64 	%rd2, %rd6, 32;
	mov.b32 	%r70, 0;
	not.pred 	%p4, %p1;
$L__BB0_1:
	@%p4 bra 	$L__BB0_5;
	shl.b32 	%r68, %r70, 16;
	add.s32 	%r4, %r68, %r2;
	add.s32 	%r72, %r68, %r66;
	add.s32 	%r87, %r72, 256;
	add.s32 	%r86, %r72, 512;
	add.s32 	%r85, %r72, 768;
	add.s32 	%r84, %r72, 1024;
	add.s32 	%r83, %r72, 1280;
	add.s32 	%r82, %r72, 1536;
	add.s32 	%r81, %r72, 1792;
	add.s32 	%r80, %r72, 2048;
	add.s32 	%r79, %r72, 2304;
	add.s32 	%r78, %r72, 2560;
	add.s32 	%r77, %r72, 2816;
	add.s32 	%r76, %r72, 3072;
	add.s32 	%r75, %r72, 3328;
	add.s32 	%r74, %r72, 3584;
	add.s32 	%r73, %r72, 3840;
	mov.f32 	%f51, 0f00000000;
	mov.b32 	%r88, 0;
	mov.u32 	%r71, %r4;
$L__BB0_3:
	mul.wide.u32 	%rd7, %r87, 4;
	add.s64 	%rd8, %rd1, %rd7;
	mul.wide.u32 	%rd9, %r86, 4;
	add.s64 	%rd10, %rd1, %rd9;
	mul.wide.u32 	%rd11, %r85, 4;
	add.s64 	%rd12, %rd1, %rd11;
	mul.wide.u32 	%rd13, %r84, 4;
	add.s64 	%rd14, %rd1, %rd13;
	mul.wide.u32 	%rd15, %r83, 4;
	add.s64 	%rd16, %rd1, %rd15;
	mul.wide.u32 	%rd17, %r82, 4;
	add.s64 	%rd18, %rd1, %rd17;
	mul.wide.u32 	%rd19, %r81, 4;
	add.s64 	%rd20, %rd1, %rd19;
	mul.wide.u32 	%rd21, %r80, 4;
	add.s64 	%rd22, %rd1, %rd21;
	mul.wide.u32 	%rd23, %r79, 4;
	add.s64 	%rd24, %rd1, %rd23;
	mul.wide.u32 	%rd25, %r78, 4;
	add.s64 	%rd26, %rd1, %rd25;
	mul.wide.u32 	%rd27, %r77, 4;
	add.s64 	%rd28, %rd1, %rd27;
	mul.wide.u32 	%rd29, %r76, 4;
	add.s64 	%rd30, %rd1, %rd29;
	mul.wide.u32 	%rd31, %r75, 4;
	add.s64 	%rd32, %rd1, %rd31;
	mul.wide.u32 	%rd33, %r74, 4;
	add.s64 	%rd34, %rd1, %rd33;
	mul.wide.u32 	%rd35, %r73, 4;
	add.s64 	%rd36, %rd1, %rd35;
	mul.wide.u32 	%rd37, %r72, 4;
	add.s64 	%rd38, %rd1, %rd37;
	mul.wide.s32 	%rd39, %r71, 4;
	add.s64 	%rd40, %rd2, %rd39;
	ld.global.f32 	%f4, [%rd40+-32];
	ld.global.f32 	%f5, [%rd38];
	fma.rn.f32 	%f6, %f4, %f5, %f51;
	ld.global.f32 	%f7, [%rd40+-28];
	ld.global.f32 	%f8, [%rd8];
	fma.rn.f32 	%f9, %f7, %f8, %f6;
	ld.global.f32 	%f10, [%rd40+-24];
	ld.global.f32 	%f11, [%rd10];
	fma.rn.f32 	%f12, %f10, %f11, %f9;
	ld.global.f32 	%f13, [%rd40+-20];
	ld.global.f32 	%f14, [%rd12];
	fma.rn.f32 	%f15, %f13, %f14, %f12;
	ld.global.f32 	%f16, [%rd40+-16];
	ld.global.f32 	%f17, [%rd14];
	fma.rn.f32 	%f18, %f16, %f17, %f15;
	ld.global.f32 	%f19, [%rd40+-12];
	ld.global.f32 	%f20, [%rd16];
	fma.rn.f32 	%f21, %f19, %f20, %f18;
	ld.global.f32 	%f22, [%rd40+-8];
	ld.global.f32 	%f23, [%rd18];
	fma.rn.f32 	%f24, %f22, %f23, %f21;
	ld.global.f32 	%f25, [%rd40+-4];
	ld.global.f32 	%f26, [%rd20];
	fma.rn.f32 	%f27, %f25, %f26, %f24;
	ld.global.f32 	%f28, [%rd40];
	ld.global.f32 	%f29, [%rd22];
	fma.rn.f32 	%f30, %f28, %f29, %f27;
	ld.global.f32 	%f31, [%rd40+4];
	ld.global.f32 	%f32, [%rd24];
	fma.rn.f32 	%f33, %f31, %f32, %f30;
	ld.global.f32 	%f34, [%rd40+8];
	ld.global.f32 	%f35, [%rd26];
	fma.rn.f32 	%f36, %f34, %f35, %f33;
	ld.global.f32 	%f37, [%rd40+12];
	ld.global.f32 	%f38, [%rd28];
	fma.rn.f32 	%f39, %f37, %f38, %f36;
	ld.global.f32 	%f40, [%rd40+16];
	ld.global.f32 	%f41, [%rd30];
	fma.rn.f32 	%f42, %f40, %f41, %f39;
	ld.global.f32 	%f43, [%rd40+20];
	ld.global.f32 	%f44, [%rd32];
	fma.rn.f32 	%f45, %f43, %f44, %f42;
	ld.global.f32 	%f46, [%rd40+24];
	ld.global.f32 	%f47, [%rd34];
	fma.rn.f32 	%f48, %f46, %f47, %f45;
	ld.global.f32 	%f49, [%rd40+28];
	ld.global.f32 	%f50, [%rd36];
	fma.rn.f32 	%f51, %f49, %f50, %f48;
	add.s32 	%r88, %r88, 16;
	add.s32 	%r87, %r87, 4096;
	add.s32 	%r86, %r86, 4096;
	add.s32 	%r85, %r85, 4096;
	add.s32 	%r84, %r84, 4096;
	add.s32 	%r83, %r83, 4096;
	add.s32 	%r82, %r82, 4096;
	add.s32 	%r81, %r81, 4096;
	add.s32 	%r80, %r80, 4096;
	add.s32 	%r79, %r79, 4096;
	add.s32 	%r78, %r78, 4096;
	add.s32 	%r77, %r77, 4096;
	add.s32 	%r76, %r76, 4096;
	add.s32 	%r75, %r75, 4096;
	add.s32 	%r74, %r74, 4096;
	add.s32 	%r73, %r73, 4096;
	add.s32 	%r72, %r72, 4096;
	add.s32 	%r71, %r71, 16;
	setp.ne.s32 	%p5, %r88, 256;
	@%p5 bra 	$L__BB0_3;
	ld.param.u64 	%rd44, [_Z3bmmPfS_S__param_2];
	add.s32 	%r69, %r4, %r66;
	cvta.to.global.u64 	%rd41, %rd44;
	mul.wide.s32 	%rd42, %r69, 4;
	add.s64 	%rd43, %rd41, %rd42;
	st.global.f32 	[%rd43], %f51;
$L__BB0_5:
	add.s32 	%r70, %r70, 1;
	setp.ne.s32 	%p6, %r70, 4;
	@%p6 bra 	$L__BB0_1;
	ret;

}


// ===== COMPILED SASS (sm_100) =====

	.target	sm_100

	.elftype	@"ET_EXEC"


//--------------------- .note.nv.tkinfo           --------------------------
	.section	.note.nv.tkinfo,"",@"SHT_NOTE"
	.sectionflags	@"SHF_NOTE_NV_TKINFO"
	.tkinfo
        /*0018*/ 	.word	0x00000002
        /*0030*/ 	.string	""
        /*0030*/ 	.string	"ptxas"
        /*0030*/ 	.string	"Cuda compilation tools, release 13.0, V13.0.88"
        /*0030*/ 	.string	"Build cuda_13.0.r13.0/compiler.36424714_0"
        /*0030*/ 	.string	"-arch sm_100 -m 64 "



//--------------------- .note.nv.cuinfo           --------------------------
	.section	.note.nv.cuinfo,"",@"SHT_NOTE"
	.sectionflags	@"SHF_NOTE_NV_CUINFO"
        /*0018*/ 	.short	0x0002
        /*001a*/ 	.short	0x0064
        /*001c*/ 	.short	0x0082
	.zero		2


//--------------------- .nv.info                  --------------------------
	.section	.nv.info,"",@"SHT_CUDA_INFO"
	.align	4


	//----- nvinfo : EIATTR_REGCOUNT
	.align		4
        /*0000*/ 	.byte	0x04, 0x2f
        /*0002*/ 	.short	(.L_1 - .L_0)
	.align		4
.L_0:
        /*0004*/ 	.word	index@(_Z3bmmPfS_S_)
        /*0008*/ 	.word	0x00000020


	//----- nvinfo : EIATTR_FRAME_SIZE
	.align		4
.L_1:
        /*000c*/ 	.byte	0x04, 0x11
        /*000e*/ 	.short	(.L_3 - .L_2)
	.align		4
.L_2:
        /*0010*/ 	.word	index@(_Z3bmmPfS_S_)
        /*0014*/ 	.word	0x00000000


	//----- nvinfo : EIATTR_MIN_STACK_SIZE
	.align		4
.L_3:
        /*0018*/ 	.byte	0x04, 0x12
        /*001a*/ 	.short	(.L_5 - .L_4)
	.align		4
.L_4:
        /*001c*/ 	.word	index@(_Z3bmmPfS_S_)
        /*0020*/ 	.word	0x00000000
.L_5:


//--------------------- .nv.compat                --------------------------
	.section	.nv.compat,"",@"SHT_CUDA_COMPAT_INFO"
	.align	4
        /*0000*/ 	.byte	0x02, 0x09, 0x00, 0x00, 0x02, 0x02, 0x01, 0x00, 0x02, 0x05, 0x05, 0x00, 0x03, 0x07, 0x01, 0x01
        /*0010*/ 	.byte	0x02, 0x03, 0x00, 0x00, 0x02, 0x06, 0x01, 0x00, 0x04, 0x0b, 0x08, 0x00, 0x09, 0x00, 0x00, 0x00
        /*0020*/ 	.byte	0x00, 0x00, 0x00, 0x00


//--------------------- .nv.info._Z3bmmPfS_S_     --------------------------
	.section	.nv.info._Z3bmmPfS_S_,"",@"SHT_CUDA_INFO"
	.sectionflags	@""
	.align	4


	//----- nvinfo : EIATTR_CUDA_API_VERSION
	.align		4
        /*0000*/ 	.byte	0x04, 0x37
        /*0002*/ 	.short	(.L_7 - .L_6)
.L_6:
        /*0004*/ 	.word	0x00000082


	//----- nvinfo : EIATTR_KPARAM_INFO
	.align		4
.L_7:
        /*0008*/ 	.byte	0x04, 0x17
        /*000a*/ 	.short	(.L_9 - .L_8)
.L_8:
        /*000c*/ 	.word	0x00000000
        /*0010*/ 	.short	0x0002
        /*0012*/ 	.short	0x0010
        /*0014*/ 	.byte	0x00, 0xf5, 0x21, 0x00


	//----- nvinfo : EIATTR_KPARAM_INFO
	.align		4
.L_9:
        /*0018*/ 	.byte	0x04, 0x17
        /*001a*/ 	.short	(.L_11 - .L_10)
.L_10:
        /*001c*/ 	.word	0x00000000
        /*0020*/ 	.short	0x0001
        /*0022*/ 	.short	0x0008
        /*0024*/ 	.byte	0x00, 0xf5, 0x21, 0x00


	//----- nvinfo : EIATTR_KPARAM_INFO
	.align		4
.L_11:
        /*0028*/ 	.byte	0x04, 0x17
        /*002a*/ 	.short	(.L_13 - .L_12)
.L_12:
        /*002c*/ 	.word	0x00000000
        /*0030*/ 	.short	0x0000
        /*0032*/ 	.short	0x0000
        /*0034*/ 	.byte	0x00, 0xf5, 0x21, 0x00


	//----- nvinfo : EIATTR_SPARSE_MMA_MASK
	.align		4
.L_13:
        /*0038*/ 	.byte	0x03, 0x50
        /*003a*/ 	.short	0x0000


	//----- nvinfo : EIATTR_MAXREG_COUNT
	.align		4
        /*003c*/ 	.byte	0x03, 0x1b
        /*003e*/ 	.short	0x00ff


	//----- nvinfo : EIATTR_MERCURY_ISA_VERSION
	.align		4
        /*0040*/ 	.byte	0x03, 0x5f
        /*0042*/ 	.short	0x0101


	//----- nvinfo : EIATTR_VRC_CTA_INIT_COUNT
	.align		4
        /*0044*/ 	.byte	0x02, 0x4a
	.zero		1
	.zero		1


	//----- nvinfo : EIATTR_EXIT_INSTR_OFFSETS
	.align		4
        /*0048*/ 	.byte	0x04, 0x1c
        /*004a*/ 	.short	(.L_15 - .L_14)


	//   ....[0]....
.L_14:
        /*004c*/ 	.word	0x00000870


	//----- nvinfo : EIATTR_CRS_STACK_SIZE
	.align		4
.L_15:
        /*0050*/ 	.byte	0x04, 0x1e
        /*0052*/ 	.short	(.L_17 - .L_16)
.L_16:
        /*0054*/ 	.word	0x00000000


	//----- nvinfo : EIATTR_CBANK_PARAM_SIZE
	.align		4
.L_17:
        /*0058*/ 	.byte	0x03, 0x19
        /*005a*/ 	.short	0x0018


	//----- nvinfo : EIATTR_PARAM_CBANK
	.align		4
        /*005c*/ 	.byte	0x04, 0x0a
        /*005e*/ 	.short	(.L_19 - .L_18)
	.align		4
.L_18:
        /*0060*/ 	.word	index@(.nv.constant0._Z3bmmPfS_S_)
        /*0064*/ 	.short	0x0380
        /*0066*/ 	.short	0x0018


	//----- nvinfo : EIATTR_SW_WAR
	.align		4
.L_19:
        /*0068*/ 	.byte	0x04, 0x36
        /*006a*/ 	.short	(.L_21 - .L_20)
.L_20:
        /*006c*/ 	.word	0x00000008
.L_21:


//--------------------- .nv.callgraph             --------------------------
	.section	.nv.callgraph,"",@"SHT_CUDA_CALLGRAPH"
	.align	4
	.sectionentsize	8
	.align		4
        /*0000*/ 	.word	0x00000000
	.align		4
        /*0004*/ 	.word	0xffffffff
	.align		4
        /*0008*/ 	.word	0x00000000
	.align		4
        /*000c*/ 	.word	0xfffffffe
	.align		4
        /*0010*/ 	.word	0x00000000
	.align		4
        /*0014*/ 	.word	0xfffffffd
	.align		4
        /*0018*/ 	.word	0x00000000
	.align		4
        /*001c*/ 	.word	0xfffffffc


//--------------------- .text._Z3bmmPfS_S_        --------------------------
	.section	.text._Z3bmmPfS_S_,"ax",@progbits
	.align	128
        .global         _Z3bmmPfS_S_
        .type           _Z3bmmPfS_S_,@function
        .size           _Z3bmmPfS_S_,(.L_x_5 - _Z3bmmPfS_S_)
        .other          _Z3bmmPfS_S_,@"STO_CUDA_ENTRY STV_DEFAULT"
_Z3bmmPfS_S_:
.text._Z3bmmPfS_S_:
[----:B------:R-:W-:Y:S01]  /*0000*/  LDC R1, c[0x0][0x37c] ;  /* 0x0000df00ff017b82 */ /* 0x000fe20000000800 */
[----:B------:R-:W0:Y:S07]  /*0010*/  S2R R5, SR_TID.Y ;  /* 0x0000000000057919 */ /* 0x000e2e0000002200 */
[----:B------:R-:W1:Y:S01]  /*0020*/  LDC R2, c[0x0][0x360] ;  /* 0x0000d800ff027b82 */ /* 0x000e620000000800 */
[----:B------:R-:W2:Y:S01]  /*0030*/  LDCU.64 UR6, c[0x0][0x380] ;  /* 0x00007000ff0677ac */ /* 0x000ea20008000a00 */
[----:B------:R-:W1:Y:S01]  /*0040*/  S2R R3, SR_TID.X ;  /* 0x0000000000037919 */ /* 0x000e620000002100 */
[----:B------:R-:W3:Y:S05]  /*0050*/  LDCU.64 UR8, c[0x0][0x358] ;  /* 0x00006b00ff0877ac */ /* 0x000eea0008000a00 */
[----:B------:R-:W0:Y:S08]  /*0060*/  S2UR UR5, SR_CTAID.Y ;  /* 0x00000000000579c3 */ /* 0x000e300000002600 */
[----:B------:R-:W0:Y:S01]  /*0070*/  LDC R0, c[0x0][0x364] ;  /* 0x0000d900ff007b82 */ /* 0x000e220000000800 */
[----:B--2---:R-:W-:-:S04]  /*0080*/  UIADD3 UR6, UP0, UPT, UR6, 0x20, URZ ;  /* 0x0000002006067890 */ /* 0x004fc8000ff1e0ff */
[----:B------:R-:W-:-:S03]  /*0090*/  UIADD3.X UR7, UPT, UPT, URZ, UR7, URZ, UP0, !UPT ;  /* 0x00000007ff077290 */ /* 0x000fc600087fe4ff */
[----:B------:R-:W1:Y:S01]  /*00a0*/  S2UR UR4, SR_CTAID.X ;  /* 0x00000000000479c3 */ /* 0x000e620000002500 */
[----:B0-----:R-:W-:-:S05]  /*00b0*/  IMAD R0, R0, UR5, R5 ;  /* 0x0000000500007c24 */ /* 0x001fca000f8e0205 */
[----:B------:R-:W-:Y:S01]  /*00c0*/  ISETP.GE.U32.AND P0, PT, R0, 0x100, PT ;  /* 0x000001000000780c */ /* 0x000fe20003f06070 */
[----:B-1----:R-:W-:Y:S01]  /*00d0*/  IMAD R2, R2, UR4, R3 ;  /* 0x0000000402027c24 */ /* 0x002fe2000f8e0203 */
[----:B------:R-:W-:-:S04]  /*00e0*/  UMOV UR4, URZ ;  /* 0x000000ff00047c82 */ /* 0x000fc80008000000 */
[----:B---3--:R-:W-:-:S13]  /*00f0*/  ISETP.LT.AND P0, PT, R2, 0x100, !P0 ;  /* 0x000001000200780c */ /* 0x008fda0004701270 */
.L_x_3:
[----:B------:R-:W-:Y:S04]  /*0100*/  BSSY.RECONVERGENT B0, `(.L_x_0) ;  /* 0x0000073000007945 */ /* 0x000fe80003800200 */
[----:B0-----:R-:W-:Y:S05]  /*0110*/  @!P0 BRA `(.L_x_1) ;  /* 0x0000000400c48947 */ /* 0x001fea0003800000 */
[----:B------:R-:W-:Y:S01]  /*0120*/  USHF.L.U32 UR5, UR4, 0x10, URZ ;  /* 0x0000001004057899 */ /* 0x000fe200080006ff */
[----:B------:R-:W-:-:S05]  /*0130*/  HFMA2 R24, -RZ, RZ, 0, 0 ;  /* 0x00000000ff187431 */ /* 0x000fca00000001ff */
[----:B------:R-:W-:Y:S02]  /*0140*/  IADD3 R22, PT, PT, R0, UR5, RZ ;  /* 0x0000000500167c10 */ /* 0x000fe4000fffe0ff */
[----:B------:R-:W-:Y:S01]  /*0150*/  LEA R5, R2, UR5, 0x8 ;  /* 0x0000000502057c11 */ /* 0x000fe2000f8e40ff */
[----:B------:R-:W-:Y:S01]  /*0160*/  UMOV UR5, URZ ;  /* 0x000000ff00057c82 */ /* 0x000fe20008000000 */
[C---:B------:R-:W-:Y:S02]  /*0170*/  IADD3 R6, PT, PT, R22.reuse, 0x100, RZ ;  /* 0x0000010016067810 */ /* 0x040fe40007ffe0ff */
[C---:B------:R-:W-:Y:S02]  /*0180*/  IADD3 R4, PT, PT, R22.reuse, 0x200, RZ ;  /* 0x0000020016047810 */ /* 0x040fe40007ffe0ff */
[C---:B------:R-:W-:Y:S02]  /*0190*/  IADD3 R7, PT, PT, R22.reuse, 0x300, RZ ;  /* 0x0000030016077810 */ /* 0x040fe40007ffe0ff */
[----:B------:R-:W-:-:S02]  /*01a0*/  IADD3 R8, PT, PT, R22, 0x400, RZ ;  /* 0x0000040016087810 */ /* 0x000fc40007ffe0ff */
[C---:B------:R-:W-:Y:S02]  /*01b0*/  IADD3 R9, PT, PT, R22.reuse, 0x500, RZ ;  /* 0x0000050016097810 */ /* 0x040fe40007ffe0ff */
[C---:B------:R-:W-:Y:S02]  /*01c0*/  IADD3 R10, PT, PT, R22.reuse, 0x600, RZ ;  /* 0x00000600160a7810 */ /* 0x040fe40007ffe0ff */
        /* <DEDUP_REMOVED lines=8> */
[----:B------:R-:W-:Y:S02]  /*0250*/  IADD3 R20, PT, PT, R22, 0xf00, RZ ;  /* 0x00000f0016147810 */ /* 0x000fe40007ffe0ff */
[----:B------:R-:W-:-:S07]  /*0260*/  MOV R3, R5 ;  /* 0x0000000500037202 */ /* 0x000fce0000000f00 */
.L_x_2:
[----:B------:R-:W0:Y:S01]  /*0270*/  LDC.64 R16, c[0x0][0x388] ;  /* 0x0000e200ff107b82 */ /* 0x000e220000000a00 */
[----:B------:R-:W-:Y:S01]  /*0280*/  MOV R13, UR7 ;  /* 0x00000007000d7c02 */ /* 0x000fe20008000f00 */
[----:B------:R-:W-:-:S04]  /*0290*/  IMAD.U32 R12, RZ, RZ, UR6 ;  /* 0x00000006ff0c7e24 */ /* 0x000fc8000f8e00ff */
[----:B------:R-:W-:-:S05]  /*02a0*/  IMAD.WIDE R12, R3, 0x4, R12 ;  /* 0x00000004030c7825 */ /* 0x000fca00078e020c */
[----:B------:R-:W2:Y:S01]  /*02b0*/  LDG.E R26, desc[UR8][R12.64+-0x20] ;  /* 0xffffe0080c1a7981 */ /* 0x000ea2000c1e1900 */
[----:B0-----:R-:W-:-:S06]  /*02c0*/  IMAD.WIDE.U32 R14, R22, 0x4, R16 ;  /* 0x00000004160e7825 */ /* 0x001fcc00078e0010 */
[----:B------:R-:W2:Y:S02]  /*02d0*/  LDG.E R15, desc[UR8][R14.64] ;  /* 0x000000080e0f7981 */ /* 0x000ea4000c1e1900 */
[----:B--2---:R-:W-:Y:S01]  /*02e0*/  FFMA R26, R26, R15, R24 ;  /* 0x0000000f1a1a7223 */ /* 0x004fe20000000018 */
[--C-:B------:R-:W-:Y:S01]  /*02f0*/  IMAD.WIDE.U32 R14, R6, 0x4, R16.reuse ;  /* 0x00000004060e7825 */ /* 0x100fe200078e0010 */
[----:B------:R-:W2:Y:S04]  /*0300*/  LDG.E R24, desc[UR8][R12.64+-0x1c] ;  /* 0xffffe4080c187981 */ /* 0x000ea8000c1e1900 */
[----:B------:R0:W2:Y:S02]  /*0310*/  LDG.E R28, desc[UR8][R14.64] ;  /* 0x000000080e1c7981 */ /* 0x0000a4000c1e1900 */
[----:B0-----:R-:W-:-:S04]  /*0320*/  IMAD.WIDE.U32 R14, R4, 0x4, R16 ;  /* 0x00000004040e7825 */ /* 0x001fc800078e0010 */
[----:B--2---:R-:W-:Y:S02]  /*0330*/  FFMA R24, R24, R28, R26 ;  /* 0x0000001c18187223 */ /* 0x004fe4000000001a */
[----:B------:R0:W2:Y:S04]  /*0340*/  LDG.E R28, desc[UR8][R14.64] ;  /* 0x000000080e1c7981 */ /* 0x0000a8000c1e1900 */
[----:B------:R-:W2:Y:S01]  /*0350*/  LDG.E R26, desc[UR8][R12.64+-0x18] ;  /* 0xffffe8080c1a7981 */ /* 0x000ea2000c1e1900 */
        /* <DEDUP_REMOVED lines=45> */
[----:B------:R-:W-:-:S06]  /*0630*/  IMAD.WIDE.U32 R16, R20, 0x4, R16 ;  /* 0x0000000414107825 */ /* 0x000fcc00078e0010 */
[----:B------:R-:W3:Y:S04]  /*0640*/  LDG.E R16, desc[UR8][R16.64] ;  /* 0x0000000810107981 */ /* 0x000ee8000c1e1900 */
[----:B------:R-:W3:Y:S01]  /*0650*/  LDG.E R17, desc[UR8][R12.64+0x1c] ;  /* 0x00001c080c117981 */ /* 0x000ee2000c1e1900 */
[----:B--2---:R-:W-:-:S03]  /*0660*/  FFMA R24, R26, R28, R24 ;  /* 0x0000001c1a187223 */ /* 0x004fc60000000018 */
[----:B------:R-:W2:Y:S04]  /*0670*/  LDG.E R28, desc[UR8][R14.64] ;  /* 0x000000080e1c7981 */ /* 0x000ea8000c1e1900 */
[----:B------:R-:W2:Y:S01]  /*0680*/  LDG.E R26, desc[UR8][R12.64+0x18] ;  /* 0x000018080c1a7981 */ /* 0x000ea2000c1e1900 */
[----:B------:R-:W-:-:S04]  /*0690*/  UIADD3 UR5, UPT, UPT, UR5, 0x10, URZ ;  /* 0x0000001005057890 */ /* 0x000fc8000fffe0ff */
[----:B------:R-:W-:Y:S01]  /*06a0*/  UISETP.NE.AND UP0, UPT, UR5, 0x100, UPT ;  /* 0x000001000500788c */ /* 0x000fe2000bf05270 */
[----:B------:R-:W-:Y:S01]  /*06b0*/  IADD3 R6, PT, PT, R6, 0x1000, RZ ;  /* 0x0000100006067810 */ /* 0x000fe20007ffe0ff */
[----:B------:R-:W-:Y:S01]  /*06c0*/  VIADD R21, R21, 0x1000 ;  /* 0x0000100015157836 */ /* 0x000fe20000000000 */
[----:B------:R-:W-:Y:S02]  /*06d0*/  IADD3 R4, PT, PT, R4, 0x1000, RZ ;  /* 0x0000100004047810 */ /* 0x000fe40007ffe0ff */
[----:B------:R-:W-:Y:S02]  /*06e0*/  IADD3 R7, PT, PT, R7, 0x1000, RZ ;  /* 0x0000100007077810 */ /* 0x000fe40007ffe0ff */
[----:B------:R-:W-:Y:S02]  /*06f0*/  IADD3 R8, PT, PT, R8, 0x1000, RZ ;  /* 0x0000100008087810 */ /* 0x000fe40007ffe0ff */
[----:B------:R-:W-:Y:S02]  /*0700*/  IADD3 R9, PT, PT, R9, 0x1000, RZ ;  /* 0x0000100009097810 */ /* 0x000fe40007ffe0ff */
[----:B------:R-:W-:-:S02]  /*0710*/  IADD3 R10, PT, PT, R10, 0x1000, RZ ;  /* 0x000010000a0a7810 */ /* 0x000fc40007ffe0ff */
[----:B------:R-:W-:Y:S02]  /*0720*/  IADD3 R11, PT, PT, R11, 0x1000, RZ ;  /* 0x000010000b0b7810 */ /* 0x000fe40007ffe0ff */
        /* <DEDUP_REMOVED lines=8> */
[----:B------:R-:W-:Y:S01]  /*07b0*/  IADD3 R3, PT, PT, R3, 0x10, RZ ;  /* 0x0000001003037810 */ /* 0x000fe20007ffe0ff */
[----:B--2---:R-:W-:-:S04]  /*07c0*/  FFMA R24, R26, R28, R24 ;  /* 0x0000001c1a187223 */ /* 0x004fc80000000018 */
[----:B---3--:R-:W-:Y:S01]  /*07d0*/  FFMA R24, R17, R16, R24 ;  /* 0x0000001011187223 */ /* 0x008fe20000000018 */
[----:B------:R-:W-:Y:S06]  /*07e0*/  BRA.U UP0, `(.L_x_2) ;  /* 0xfffffff900a07547 */ /* 0x000fec000b83ffff */
[----:B------:R-:W0:Y:S01]  /*07f0*/  LDC.64 R6, c[0x0][0x390] ;  /* 0x0000e400ff067b82 */ /* 0x000e220000000a00 */
[----:B------:R-:W-:-:S05]  /*0800*/  IADD3 R5, PT, PT, R0, R5, RZ ;  /* 0x0000000500057210 */ /* 0x000fca0007ffe0ff */
[----:B0-----:R-:W-:-:S05]  /*0810*/  IMAD.WIDE R4, R5, 0x4, R6 ;  /* 0x0000000405047825 */ /* 0x001fca00078e0206 */
[----:B------:R0:W-:Y:S02]  /*0820*/  STG.E desc[UR8][R4.64], R24 ;  /* 0x0000001804007986 */ /* 0x0001e4000c101908 */
.L_x_1:
[----:B------:R-:W-:Y:S05]  /*0830*/  BSYNC.RECONVERGENT B0 ;  /* 0x0000000000007941 */ /* 0x000fea0003800200 */
.L_x_0:
[----:B------:R-:W-:-:S04]  /*0840*/  UIADD3 UR4, UPT, UPT, UR4, 0x1, URZ ;  /* 0x0000000104047890 */ /* 0x000fc8000fffe0ff */
[----:B------:R-:W-:-:S09]  /*0850*/  UISETP.NE.AND UP0, UPT, UR4, 0x4, UPT ;  /* 0x000000040400788c */ /* 0x000fd2000bf05270 */
[----:B------:R-:W-:Y:S05]  /*0860*/  BRA.U UP0, `(.L_x_3) ;  /* 0xfffffff900247547 */ /* 0x000fea000b83ffff */
[----:B------:R-:W-:Y:S05]  /*0870*/  EXIT ;  /* 0x000000000000794d */ /* 0x000fea0003800000 */
.L_x_4:
[----:B------:R-:W-:-:S00]  /*0880*/  BRA `(.L_x_4) ;  /* 0xfffffffc00fc7947 */ /* 0x000fc0000383ffff */
[----:B------:R-:W-:-:S00]  /*0890*/  NOP ;  /* 0x0000000000007918 */ /* 0x000fc00000000000 */
        /* <DEDUP_REMOVED lines=14> */
.L_x_5:


//--------------------- .nv.shared.reserved.0     --------------------------
	.section	.nv.shared.reserved.0,"aw",@nobits
	.weak		__nv_reservedSMEM_offset_0_alias
	.size		__nv_reservedSMEM_offset_0_alias, 0, 64
	.other		__nv_reservedSMEM_offset_0_alias,@"STO_CUDA_RESERVED_SHARED STV_DEFAULT"
__nv_reservedSMEM_offset_0_alias:
	.zero		0
	.zero		64


//--------------------- .nv.constant0._Z3bmmPfS_S_ --------------------------
	.section	.nv.constant0._Z3bmmPfS_S_,"a",@progbits
	.sectionflags	@""
	.align	4
.nv.constant0._Z3bmmPfS_S_:
	.zero		920


//--------------------- SYMBOLS --------------------------

	.type		.nv.reservedSmem.offset0,@object
	.size		.nv.reservedSmem.offset0,0x4
